//
// Generated by NVIDIA NVVM Compiler
//
// Compiler Build ID: CL-36424714
// Cuda compilation tools, release 13.0, V13.0.88
// Based on NVVM 20.0.0
//

.version 9.0
.target sm_100
.address_size 64

	// .globl	_ZN3cub18CUB_300001_SM_10006detail11EmptyKernelIvEEvv
.global .align 1 .b8 _ZN40_INTERNAL_8ea56bae_4_k_cu_405f53b4_921424cuda3std3__45__cpo5beginE[1];
.global .align 1 .b8 _ZN40_INTERNAL_8ea56bae_4_k_cu_405f53b4_921424cuda3std3__45__cpo3endE[1];
.global .align 1 .b8 _ZN40_INTERNAL_8ea56bae_4_k_cu_405f53b4_921424cuda3std3__45__cpo6cbeginE[1];
.global .align 1 .b8 _ZN40_INTERNAL_8ea56bae_4_k_cu_405f53b4_921424cuda3std3__45__cpo4cendE[1];
.global .align 1 .b8 _ZN40_INTERNAL_8ea56bae_4_k_cu_405f53b4_921424cuda3std3__45__cpo6rbeginE[1];
.global .align 1 .b8 _ZN40_INTERNAL_8ea56bae_4_k_cu_405f53b4_921424cuda3std3__45__cpo4rendE[1];
.global .align 1 .b8 _ZN40_INTERNAL_8ea56bae_4_k_cu_405f53b4_921424cuda3std3__45__cpo7crbeginE[1];
.global .align 1 .b8 _ZN40_INTERNAL_8ea56bae_4_k_cu_405f53b4_921424cuda3std3__45__cpo5crendE[1];
.global .align 1 .b8 _ZN40_INTERNAL_8ea56bae_4_k_cu_405f53b4_921424cuda3std3__442_GLOBAL__N__8ea56bae_4_k_cu_405f53b4_921426ignoreE[1];
.global .align 1 .b8 _ZN40_INTERNAL_8ea56bae_4_k_cu_405f53b4_921424cuda3std3__419piecewise_constructE[1];
.global .align 1 .b8 _ZN40_INTERNAL_8ea56bae_4_k_cu_405f53b4_921424cuda3std3__48in_placeE[1];
.global .align 1 .b8 _ZN40_INTERNAL_8ea56bae_4_k_cu_405f53b4_921424cuda3std3__420unreachable_sentinelE[1];
.global .align 1 .b8 _ZN40_INTERNAL_8ea56bae_4_k_cu_405f53b4_921424cuda3std3__47nulloptE[1];
.global .align 1 .b8 _ZN40_INTERNAL_8ea56bae_4_k_cu_405f53b4_921424cuda3std3__48unexpectE[1];
.global .align 1 .b8 _ZN40_INTERNAL_8ea56bae_4_k_cu_405f53b4_921424cuda3std6ranges3__45__cpo4swapE[1];
.global .align 1 .b8 _ZN40_INTERNAL_8ea56bae_4_k_cu_405f53b4_921424cuda3std6ranges3__45__cpo9iter_moveE[1];
.global .align 1 .b8 _ZN40_INTERNAL_8ea56bae_4_k_cu_405f53b4_921424cuda3std6ranges3__45__cpo5beginE[1];
.global .align 1 .b8 _ZN40_INTERNAL_8ea56bae_4_k_cu_405f53b4_921424cuda3std6ranges3__45__cpo3endE[1];
.global .align 1 .b8 _ZN40_INTERNAL_8ea56bae_4_k_cu_405f53b4_921424cuda3std6ranges3__45__cpo6cbeginE[1];
.global .align 1 .b8 _ZN40_INTERNAL_8ea56bae_4_k_cu_405f53b4_921424cuda3std6ranges3__45__cpo4cendE[1];
.global .align 1 .b8 _ZN40_INTERNAL_8ea56bae_4_k_cu_405f53b4_921424cuda3std6ranges3__45__cpo7advanceE[1];
.global .align 1 .b8 _ZN40_INTERNAL_8ea56bae_4_k_cu_405f53b4_921424cuda3std6ranges3__45__cpo9iter_swapE[1];
.global .align 1 .b8 _ZN40_INTERNAL_8ea56bae_4_k_cu_405f53b4_921424cuda3std6ranges3__45__cpo4nextE[1];
.global .align 1 .b8 _ZN40_INTERNAL_8ea56bae_4_k_cu_405f53b4_921424cuda3std6ranges3__45__cpo4prevE[1];
.global .align 1 .b8 _ZN40_INTERNAL_8ea56bae_4_k_cu_405f53b4_921424cuda3std6ranges3__45__cpo4dataE[1];
.global .align 1 .b8 _ZN40_INTERNAL_8ea56bae_4_k_cu_405f53b4_921424cuda3std6ranges3__45__cpo5cdataE[1];
.global .align 1 .b8 _ZN40_INTERNAL_8ea56bae_4_k_cu_405f53b4_921424cuda3std6ranges3__45__cpo4sizeE[1];
.global .align 1 .b8 _ZN40_INTERNAL_8ea56bae_4_k_cu_405f53b4_921424cuda3std6ranges3__45__cpo5ssizeE[1];
.global .align 1 .b8 _ZN40_INTERNAL_8ea56bae_4_k_cu_405f53b4_921424cuda3std6ranges3__45__cpo8distanceE[1];
.global .align 1 .b8 _ZN40_INTERNAL_8ea56bae_4_k_cu_405f53b4_921426thrust24THRUST_300001_SM_1000_NS8cuda_cub3parE[1];
.global .align 1 .b8 _ZN40_INTERNAL_8ea56bae_4_k_cu_405f53b4_921426thrust24THRUST_300001_SM_1000_NS8cuda_cub10par_nosyncE[1];
.global .align 1 .b8 _ZN40_INTERNAL_8ea56bae_4_k_cu_405f53b4_921426thrust24THRUST_300001_SM_1000_NS6system6detail10sequential3seqE[1];
.global .align 1 .b8 _ZN40_INTERNAL_8ea56bae_4_k_cu_405f53b4_921426thrust24THRUST_300001_SM_1000_NS6system3cpp3parE[1];
.global .align 1 .b8 _ZN40_INTERNAL_8ea56bae_4_k_cu_405f53b4_921426thrust24THRUST_300001_SM_1000_NS12placeholders2_1E[1];
.global .align 1 .b8 _ZN40_INTERNAL_8ea56bae_4_k_cu_405f53b4_921426thrust24THRUST_300001_SM_1000_NS12placeholders2_2E[1];
.global .align 1 .b8 _ZN40_INTERNAL_8ea56bae_4_k_cu_405f53b4_921426thrust24THRUST_300001_SM_1000_NS12placeholders2_3E[1];
.global .align 1 .b8 _ZN40_INTERNAL_8ea56bae_4_k_cu_405f53b4_921426thrust24THRUST_300001_SM_1000_NS12placeholders2_4E[1];
.global .align 1 .b8 _ZN40_INTERNAL_8ea56bae_4_k_cu_405f53b4_921426thrust24THRUST_300001_SM_1000_NS12placeholders2_5E[1];
.global .align 1 .b8 _ZN40_INTERNAL_8ea56bae_4_k_cu_405f53b4_921426thrust24THRUST_300001_SM_1000_NS12placeholders2_6E[1];
.global .align 1 .b8 _ZN40_INTERNAL_8ea56bae_4_k_cu_405f53b4_921426thrust24THRUST_300001_SM_1000_NS12placeholders2_7E[1];
.global .align 1 .b8 _ZN40_INTERNAL_8ea56bae_4_k_cu_405f53b4_921426thrust24THRUST_300001_SM_1000_NS12placeholders2_8E[1];
.global .align 1 .b8 _ZN40_INTERNAL_8ea56bae_4_k_cu_405f53b4_921426thrust24THRUST_300001_SM_1000_NS12placeholders2_9E[1];
.global .align 1 .b8 _ZN40_INTERNAL_8ea56bae_4_k_cu_405f53b4_921426thrust24THRUST_300001_SM_1000_NS12placeholders3_10E[1];
.global .align 1 .b8 _ZN40_INTERNAL_8ea56bae_4_k_cu_405f53b4_921426thrust24THRUST_300001_SM_1000_NS3seqE[1];
.global .align 1 .b8 _ZN40_INTERNAL_8ea56bae_4_k_cu_405f53b4_921426thrust24THRUST_300001_SM_1000_NS6deviceE[1];

.visible .entry _ZN3cub18CUB_300001_SM_10006detail11EmptyKernelIvEEvv()
{


	ret;

}


// ===== COMPILED SASS (sm_100) =====

	.target	sm_100

	.elftype	@"ET_EXEC"


//--------------------- .note.nv.tkinfo           --------------------------
	.section	.note.nv.tkinfo,"",@"SHT_NOTE"
	.sectionflags	@"SHF_NOTE_NV_TKINFO"
	.tkinfo
        /*0018*/ 	.word	0x00000002
        /*0030*/ 	.string	""
        /*0030*/ 	.string	"ptxas"
        /*0030*/ 	.string	"Cuda compilation tools, release 13.0, V13.0.88"
        /*0030*/ 	.string	"Build cuda_13.0.r13.0/compiler.36424714_0"
        /*0030*/ 	.string	"-arch sm_100 -m 64 "



//--------------------- .note.nv.cuinfo           --------------------------
	.section	.note.nv.cuinfo,"",@"SHT_NOTE"
	.sectionflags	@"SHF_NOTE_NV_CUINFO"
        /*0018*/ 	.short	0x0002
        /*001a*/ 	.short	0x0064
        /*001c*/ 	.short	0x0082
	.zero		2


//--------------------- .nv.info                  --------------------------
	.section	.nv.info,"",@"SHT_CUDA_INFO"
	.align	4


	//----- nvinfo : EIATTR_REGCOUNT
	.align		4
        /*0000*/ 	.byte	0x04, 0x2f
        /*0002*/ 	.short	(.L_46 - .L_45)
	.align		4
.L_45:
        /*0004*/ 	.word	index@(_ZN3cub18CUB_300001_SM_10006detail11EmptyKernelIvEEvv)
        /*0008*/ 	.word	0x00000004


	//----- nvinfo : EIATTR_FRAME_SIZE
	.align		4
.L_46:
        /*000c*/ 	.byte	0x04, 0x11
        /*000e*/ 	.short	(.L_48 - .L_47)
	.align		4
.L_47:
        /*0010*/ 	.word	index@(_ZN3cub18CUB_300001_SM_10006detail11EmptyKernelIvEEvv)
        /*0014*/ 	.word	0x00000000


	//----- nvinfo : EIATTR_MIN_STACK_SIZE
	.align		4
.L_48:
        /*0018*/ 	.byte	0x04, 0x12
        /*001a*/ 	.short	(.L_50 - .L_49)
	.align		4
.L_49:
        /*001c*/ 	.word	index@(_ZN3cub18CUB_300001_SM_10006detail11EmptyKernelIvEEvv)
        /*0020*/ 	.word	0x00000000
.L_50:


//--------------------- .nv.compat                --------------------------
	.section	.nv.compat,"",@"SHT_CUDA_COMPAT_INFO"
	.align	4
        /*0000*/ 	.byte	0x02, 0x09, 0x00, 0x00, 0x02, 0x02, 0x01, 0x00, 0x02, 0x05, 0x05, 0x00, 0x03, 0x07, 0x01, 0x01
        /*0010*/ 	.byte	0x02, 0x03, 0x00, 0x00, 0x02, 0x06, 0x01, 0x00, 0x04, 0x0b, 0x08, 0x00, 0x09, 0x00, 0x00, 0x00
        /*0020*/ 	.byte	0x00, 0x00, 0x00, 0x00


//--------------------- .nv.info._ZN3cub18CUB_300001_SM_10006detail11EmptyKernelIvEEvv --------------------------
	.section	.nv.info._ZN3cub18CUB_300001_SM_10006detail11EmptyKernelIvEEvv,"",@"SHT_CUDA_INFO"
	.sectionflags	@""
	.align	4


	//----- nvinfo : EIATTR_CUDA_API_VERSION
	.align		4
        /*0000*/ 	.byte	0x04, 0x37
        /*0002*/ 	.short	(.L_52 - .L_51)
.L_51:
        /*0004*/ 	.word	0x00000082


	//----- nvinfo : EIATTR_SPARSE_MMA_MASK
	.align		4
.L_52:
        /*0008*/ 	.byte	0x03, 0x50
        /*000a*/ 	.short	0x0000


	//----- nvinfo : EIATTR_MAXREG_COUNT
	.align		4
        /*000c*/ 	.byte	0x03, 0x1b
        /*000e*/ 	.short	0x00ff


	//----- nvinfo : EIATTR_MERCURY_ISA_VERSION
	.align		4
        /*0010*/ 	.byte	0x03, 0x5f
        /*0012*/ 	.short	0x0101


	//----- nvinfo : EIATTR_VRC_CTA_INIT_COUNT
	.align		4
        /*0014*/ 	.byte	0x02, 0x4a
	.zero		1
	.zero		1


	//----- nvinfo : EIATTR_EXIT_INSTR_OFFSETS
	.align		4
        /*0018*/ 	.byte	0x04, 0x1c
        /*001a*/ 	.short	(.L_54 - .L_53)


	//   ....[0]....
.L_53:
        /*001c*/ 	.word	0x00000010


	//----- nvinfo : EIATTR_SW_WAR
	.align		4
.L_54:
        /*0020*/ 	.byte	0x04, 0x36
        /*0022*/ 	.short	(.L_56 - .L_55)
.L_55:
        /*0024*/ 	.word	0x00000008
.L_56:


//--------------------- .nv.callgraph             --------------------------
	.section	.nv.callgraph,"",@"SHT_CUDA_CALLGRAPH"
	.align	4
	.sectionentsize	8
	.align		4
        /*0000*/ 	.word	0x00000000
	.align		4
        /*0004*/ 	.word	0xffffffff
	.align		4
        /*0008*/ 	.word	0x00000000
	.align		4
        /*000c*/ 	.word	0xfffffffe
	.align		4
        /*0010*/ 	.word	0x00000000
	.align		4
        /*0014*/ 	.word	0xfffffffd
	.align		4
        /*0018*/ 	.word	0x00000000
	.align		4
        /*001c*/ 	.word	0xfffffffc


//--------------------- .nv.constant4             --------------------------
	.section	.nv.constant4,"a",@progbits
	.align	8
	.align		8
.nv.constant4:
        /*0000*/ 	.dword	_ZN40_INTERNAL_8ea56bae_4_k_cu_405f53b4_923894cuda3std3__45__cpo5beginE
	.align		8
        /*0008*/ 	.dword	_ZN40_INTERNAL_8ea56bae_4_k_cu_405f53b4_923894cuda3std3__45__cpo3endE
	.align		8
        /*0010*/ 	.dword	_ZN40_INTERNAL_8ea56bae_4_k_cu_405f53b4_923894cuda3std3__45__cpo6cbeginE
	.align		8
        /*0018*/ 	.dword	_ZN40_INTERNAL_8ea56bae_4_k_cu_405f53b4_923894cuda3std3__45__cpo4cendE
	.align		8
        /*0020*/ 	.dword	_ZN40_INTERNAL_8ea56bae_4_k_cu_405f53b4_923894cuda3std3__45__cpo6rbeginE
	.align		8
        /*0028*/ 	.dword	_ZN40_INTERNAL_8ea56bae_4_k_cu_405f53b4_923894cuda3std3__45__cpo4rendE
	.align		8
        /*0030*/ 	.dword	_ZN40_INTERNAL_8ea56bae_4_k_cu_405f53b4_923894cuda3std3__45__cpo7crbeginE
	.align		8
        /*0038*/ 	.dword	_ZN40_INTERNAL_8ea56bae_4_k_cu_405f53b4_923894cuda3std3__45__cpo5crendE
	.align		8
        /*0040*/ 	.dword	_ZN40_INTERNAL_8ea56bae_4_k_cu_405f53b4_923894cuda3std3__442_GLOBAL__N__8ea56bae_4_k_cu_405f53b4_923896ignoreE
	.align		8
        /*0048*/ 	.dword	_ZN40_INTERNAL_8ea56bae_4_k_cu_405f53b4_923894cuda3std3__419piecewise_constructE
	.align		8
        /*0050*/ 	.dword	_ZN40_INTERNAL_8ea56bae_4_k_cu_405f53b4_923894cuda3std3__48in_placeE
	.align		8
        /*0058*/ 	.dword	_ZN40_INTERNAL_8ea56bae_4_k_cu_405f53b4_923894cuda3std3__420unreachable_sentinelE
	.align		8
        /*0060*/ 	.dword	_ZN40_INTERNAL_8ea56bae_4_k_cu_405f53b4_923894cuda3std3__47nulloptE
	.align		8
        /*0068*/ 	.dword	_ZN40_INTERNAL_8ea56bae_4_k_cu_405f53b4_923894cuda3std3__48unexpectE
	.align		8
        /*0070*/ 	.dword	_ZN40_INTERNAL_8ea56bae_4_k_cu_405f53b4_923894cuda3std6ranges3__45__cpo4swapE
	.align		8
        /*0078*/ 	.dword	_ZN40_INTERNAL_8ea56bae_4_k_cu_405f53b4_923894cuda3std6ranges3__45__cpo9iter_moveE
	.align		8
        /*0080*/ 	.dword	_ZN40_INTERNAL_8ea56bae_4_k_cu_405f53b4_923894cuda3std6ranges3__45__cpo5beginE
	.align		8
        /*0088*/ 	.dword	_ZN40_INTERNAL_8ea56bae_4_k_cu_405f53b4_923894cuda3std6ranges3__45__cpo3endE
	.align		8
        /*0090*/ 	.dword	_ZN40_INTERNAL_8ea56bae_4_k_cu_405f53b4_923894cuda3std6ranges3__45__cpo6cbeginE
	.align		8
        /*0098*/ 	.dword	_ZN40_INTERNAL_8ea56bae_4_k_cu_405f53b4_923894cuda3std6ranges3__45__cpo4cendE
	.align		8
        /*00a0*/ 	.dword	_ZN40_INTERNAL_8ea56bae_4_k_cu_405f53b4_923894cuda3std6ranges3__45__cpo7advanceE
	.align		8
        /*00a8*/ 	.dword	_ZN40_INTERNAL_8ea56bae_4_k_cu_405f53b4_923894cuda3std6ranges3__45__cpo9iter_swapE
	.align		8
        /*00b0*/ 	.dword	_ZN40_INTERNAL_8ea56bae_4_k_cu_405f53b4_923894cuda3std6ranges3__45__cpo4nextE
	.align		8
        /*00b8*/ 	.dword	_ZN40_INTERNAL_8ea56bae_4_k_cu_405f53b4_923894cuda3std6ranges3__45__cpo4prevE
	.align		8
        /*00c0*/ 	.dword	_ZN40_INTERNAL_8ea56bae_4_k_cu_405f53b4_923894cuda3std6ranges3__45__cpo4dataE
	.align		8
        /*00c8*/ 	.dword	_ZN40_INTERNAL_8ea56bae_4_k_cu_405f53b4_923894cuda3std6ranges3__45__cpo5cdataE
	.align		8
        /*00d0*/ 	.dword	_ZN40_INTERNAL_8ea56bae_4_k_cu_405f53b4_923894cuda3std6ranges3__45__cpo4sizeE
	.align		8
        /*00d8*/ 	.dword	_ZN40_INTERNAL_8ea56bae_4_k_cu_405f53b4_923894cuda3std6ranges3__45__cpo5ssizeE
	.align		8
        /*00e0*/ 	.dword	_ZN40_INTERNAL_8ea56bae_4_k_cu_405f53b4_923894cuda3std6ranges3__45__cpo8distanceE
	.align		8
        /*00e8*/ 	.dword	_ZN40_INTERNAL_8ea56bae_4_k_cu_405f53b4_923896thrust24THRUST_300001_SM_1000_NS8cuda_cub3parE
	.align		8
        /*00f0*/ 	.dword	_ZN40_INTERNAL_8ea56bae_4_k_cu_405f53b4_923896thrust24THRUST_300001_SM_1000_NS8cuda_cub10par_nosyncE
	.align		8
        /*00f8*/ 	.dword	_ZN40_INTERNAL_8ea56bae_4_k_cu_405f53b4_923896thrust24THRUST_300001_SM_1000_NS6system6detail10sequential3seqE
	.align		8
        /*0100*/ 	.dword	_ZN40_INTERNAL_8ea56bae_4_k_cu_405f53b4_923896thrust24THRUST_300001_SM_1000_NS6system3cpp3parE
	.align		8
        /*0108*/ 	.dword	_ZN40_INTERNAL_8ea56bae_4_k_cu_405f53b4_923896thrust24THRUST_300001_SM_1000_NS12placeholders2_1E
	.align		8
        /*0110*/ 	.dword	_ZN40_INTERNAL_8ea56bae_4_k_cu_405f53b4_923896thrust24THRUST_300001_SM_1000_NS12placeholders2_2E
	.align		8
        /*0118*/ 	.dword	_ZN40_INTERNAL_8ea56bae_4_k_cu_405f53b4_923896thrust24THRUST_300001_SM_1000_NS12placeholders2_3E
	.align		8
        /*0120*/ 	.dword	_ZN40_INTERNAL_8ea56bae_4_k_cu_405f53b4_923896thrust24THRUST_300001_SM_1000_NS12placeholders2_4E
	.align		8
        /*0128*/ 	.dword	_ZN40_INTERNAL_8ea56bae_4_k_cu_405f53b4_923896thrust24THRUST_300001_SM_1000_NS12placeholders2_5E
	.align		8
        /*0130*/ 	.dword	_ZN40_INTERNAL_8ea56bae_4_k_cu_405f53b4_923896thrust24THRUST_300001_SM_1000_NS12placeholders2_6E
	.align		8
        /*0138*/ 	.dword	_ZN40_INTERNAL_8ea56bae_4_k_cu_405f53b4_923896thrust24THRUST_300001_SM_1000_NS12placeholders2_7E
	.align		8
        /*0140*/ 	.dword	_ZN40_INTERNAL_8ea56bae_4_k_cu_405f53b4_923896thrust24THRUST_300001_SM_1000_NS12placeholders2_8E
	.align		8
        /*0148*/ 	.dword	_ZN40_INTERNAL_8ea56bae_4_k_cu_405f53b4_923896thrust24THRUST_300001_SM_1000_NS12placeholders2_9E
	.align		8
        /*0150*/ 	.dword	_ZN40_INTERNAL_8ea56bae_4_k_cu_405f53b4_923896thrust24THRUST_300001_SM_1000_NS12placeholders3_10E
	.align		8
        /*0158*/ 	.dword	_ZN40_INTERNAL_8ea56bae_4_k_cu_405f53b4_923896thrust24THRUST_300001_SM_1000_NS3seqE
	.align		8
        /*0160*/ 	.dword	_ZN40_INTERNAL_8ea56bae_4_k_cu_405f53b4_923896thrust24THRUST_300001_SM_1000_NS6deviceE


//--------------------- .text._ZN3cub18CUB_300001_SM_10006detail11EmptyKernelIvEEvv --------------------------
	.section	.text._ZN3cub18CUB_300001_SM_10006detail11EmptyKernelIvEEvv,"ax",@progbits
	.align	128
        .global         _ZN3cub18CUB_300001_SM_10006detail11EmptyKernelIvEEvv
        .type           _ZN3cub18CUB_300001_SM_10006detail11EmptyKernelIvEEvv,@function
        .size           _ZN3cub18CUB_300001_SM_10006detail11EmptyKernelIvEEvv,(.L_x_1 - _ZN3cub18CUB_300001_SM_10006detail11EmptyKernelIvEEvv)
        .other          _ZN3cub18CUB_300001_SM_10006detail11EmptyKernelIvEEvv,@"STO_CUDA_ENTRY STV_DEFAULT"
_ZN3cub18CUB_300001_SM_10006detail11EmptyKernelIvEEvv:
.text._ZN3cub18CUB_300001_SM_10006detail11EmptyKernelIvEEvv:
[----:B------:R-:W-:Y:S01]  /*0000*/  LDC R1, c[0x0][0x37c] ;  /* 0x0000df00ff017b82 */ /* 0x000fe20000000800 */
[----:B------:R-:W-:Y:S05]  /*0010*/  EXIT ;  /* 0x000000000000794d */ /* 0x000fea0003800000 */
.L_x_0:
[----:B------:R-:W-:-:S00]  /*0020*/  BRA `(.L_x_0) ;  /* 0xfffffffc00fc7947 */ /* 0x000fc0000383ffff */
[----:B------:R-:W-:-:S00]  /*0030*/  NOP ;  /* 0x0000000000007918 */ /* 0x000fc00000000000 */
        /* <DEDUP_REMOVED lines=12> */
.L_x_1:


//--------------------- .nv.shared.reserved.0     --------------------------
	.section	.nv.shared.reserved.0,"aw",@nobits
	.weak		__nv_reservedSMEM_offset_0_alias
	.size		__nv_reservedSMEM_offset_0_alias, 0, 64
	.other		__nv_reservedSMEM_offset_0_alias,@"STO_CUDA_RESERVED_SHARED STV_DEFAULT"
__nv_reservedSMEM_offset_0_alias:
	.zero		0
	.zero		64


//--------------------- .nv.global                --------------------------
	.section	.nv.global,"aw",@nobits
.nv.global:
	.type		_ZN40_INTERNAL_8ea56bae_4_k_cu_405f53b4_923896thrust24THRUST_300001_SM_1000_NS12placeholders2_8E,@object
	.size		_ZN40_INTERNAL_8ea56bae_4_k_cu_405f53b4_923896thrust24THRUST_300001_SM_1000_NS12placeholders2_8E,(_ZN40_INTERNAL_8ea56bae_4_k_cu_405f53b4_923894cuda3std3__442_GLOBAL__N__8ea56bae_4_k_cu_405f53b4_923896ignoreE - _ZN40_INTERNAL_8ea56bae_4_k_cu_405f53b4_923896thrust24THRUST_300001_SM_1000_NS12placeholders2_8E)
_ZN40_INTERNAL_8ea56bae_4_k_cu_405f53b4_923896thrust24THRUST_300001_SM_1000_NS12placeholders2_8E:
	.zero		1
	.type		_ZN40_INTERNAL_8ea56bae_4_k_cu_405f53b4_923894cuda3std3__442_GLOBAL__N__8ea56bae_4_k_cu_405f53b4_923896ignoreE,@object
	.size		_ZN40_INTERNAL_8ea56bae_4_k_cu_405f53b4_923894cuda3std3__442_GLOBAL__N__8ea56bae_4_k_cu_405f53b4_923896ignoreE,(_ZN40_INTERNAL_8ea56bae_4_k_cu_405f53b4_923894cuda3std6ranges3__45__cpo4dataE - _ZN40_INTERNAL_8ea56bae_4_k_cu_405f53b4_923894cuda3std3__442_GLOBAL__N__8ea56bae_4_k_cu_405f53b4_923896ignoreE)
_ZN40_INTERNAL_8ea56bae_4_k_cu_405f53b4_923894cuda3std3__442_GLOBAL__N__8ea56bae_4_k_cu_405f53b4_923896ignoreE:
	.zero		1
	.type		_ZN40_INTERNAL_8ea56bae_4_k_cu_405f53b4_923894cuda3std6ranges3__45__cpo4dataE,@object
	.size		_ZN40_INTERNAL_8ea56bae_4_k_cu_405f53b4_923894cuda3std6ranges3__45__cpo4dataE,(_ZN40_INTERNAL_8ea56bae_4_k_cu_405f53b4_923896thrust24THRUST_300001_SM_1000_NS6system3cpp3parE - _ZN40_INTERNAL_8ea56bae_4_k_cu_405f53b4_923894cuda3std6ranges3__45__cpo4dataE)
_ZN40_INTERNAL_8ea56bae_4_k_cu_405f53b4_923894cuda3std6ranges3__45__cpo4dataE:
	.zero		1
	.type		_ZN40_INTERNAL_8ea56bae_4_k_cu_405f53b4_923896thrust24THRUST_300001_SM_1000_NS6system3cpp3parE,@object
	.size		_ZN40_INTERNAL_8ea56bae_4_k_cu_405f53b4_923896thrust24THRUST_300001_SM_1000_NS6system3cpp3parE,(_ZN40_INTERNAL_8ea56bae_4_k_cu_405f53b4_923894cuda3std3__45__cpo5beginE - _ZN40_INTERNAL_8ea56bae_4_k_cu_405f53b4_923896thrust24THRUST_300001_SM_1000_NS6system3cpp3parE)
_ZN40_INTERNAL_8ea56bae_4_k_cu_405f53b4_923896thrust24THRUST_300001_SM_1000_NS6system3cpp3parE:
	.zero		1
	.type		_ZN40_INTERNAL_8ea56bae_4_k_cu_405f53b4_923894cuda3std3__45__cpo5beginE,@object
	.size		_ZN40_INTERNAL_8ea56bae_4_k_cu_405f53b4_923894cuda3std3__45__cpo5beginE,(_ZN40_INTERNAL_8ea56bae_4_k_cu_405f53b4_923894cuda3std6ranges3__45__cpo5beginE - _ZN40_INTERNAL_8ea56bae_4_k_cu_405f53b4_923894cuda3std3__45__cpo5beginE)
_ZN40_INTERNAL_8ea56bae_4_k_cu_405f53b4_923894cuda3std3__45__cpo5beginE:
	.zero		1
	.type		_ZN40_INTERNAL_8ea56bae_4_k_cu_405f53b4_923894cuda3std6ranges3__45__cpo5beginE,@object
	.size		_ZN40_INTERNAL_8ea56bae_4_k_cu_405f53b4_923894cuda3std6ranges3__45__cpo5beginE,(_ZN40_INTERNAL_8ea56bae_4_k_cu_405f53b4_923896thrust24THRUST_300001_SM_1000_NS6deviceE - _ZN40_INTERNAL_8ea56bae_4_k_cu_405f53b4_923894cuda3std6ranges3__45__cpo5beginE)
_ZN40_INTERNAL_8ea56bae_4_k_cu_405f53b4_923894cuda3std6ranges3__45__cpo5beginE:
	.zero		1
	.type		_ZN40_INTERNAL_8ea56bae_4_k_cu_405f53b4_923896thrust24THRUST_300001_SM_1000_NS6deviceE,@object
	.size		_ZN40_INTERNAL_8ea56bae_4_k_cu_405f53b4_923896thrust24THRUST_300001_SM_1000_NS6deviceE,(_ZN40_INTERNAL_8ea56bae_4_k_cu_405f53b4_923894cuda3std3__47nulloptE - _ZN40_INTERNAL_8ea56bae_4_k_cu_405f53b4_923896thrust24THRUST_300001_SM_1000_NS6deviceE)
_ZN40_INTERNAL_8ea56bae_4_k_cu_405f53b4_923896thrust24THRUST_300001_SM_1000_NS6deviceE:
	.zero		1
	.type		_ZN40_INTERNAL_8ea56bae_4_k_cu_405f53b4_923894cuda3std3__47nulloptE,@object
	.size		_ZN40_INTERNAL_8ea56bae_4_k_cu_405f53b4_923894cuda3std3__47nulloptE,(_ZN40_INTERNAL_8ea56bae_4_k_cu_405f53b4_923894cuda3std6ranges3__45__cpo8distanceE - _ZN40_INTERNAL_8ea56bae_4_k_cu_405f53b4_923894cuda3std3__47nulloptE)
_ZN40_INTERNAL_8ea56bae_4_k_cu_405f53b4_923894cuda3std3__47nulloptE:
	.zero		1
	.type		_ZN40_INTERNAL_8ea56bae_4_k_cu_405f53b4_923894cuda3std6ranges3__45__cpo8distanceE,@object
	.size		_ZN40_INTERNAL_8ea56bae_4_k_cu_405f53b4_923894cuda3std6ranges3__45__cpo8distanceE,(_ZN40_INTERNAL_8ea56bae_4_k_cu_405f53b4_923896thrust24THRUST_300001_SM_1000_NS12placeholders2_4E - _ZN40_INTERNAL_8ea56bae_4_k_cu_405f53b4_923894cuda3std6ranges3__45__cpo8distanceE)
_ZN40_INTERNAL_8ea56bae_4_k_cu_405f53b4_923894cuda3std6ranges3__45__cpo8distanceE:
	.zero		1
	.type		_ZN40_INTERNAL_8ea56bae_4_k_cu_405f53b4_923896thrust24THRUST_300001_SM_1000_NS12placeholders2_4E,@object
	.size		_ZN40_INTERNAL_8ea56bae_4_k_cu_405f53b4_923896thrust24THRUST_300001_SM_1000_NS12placeholders2_4E,(_ZN40_INTERNAL_8ea56bae_4_k_cu_405f53b4_923894cuda3std3__45__cpo6rbeginE - _ZN40_INTERNAL_8ea56bae_4_k_cu_405f53b4_923896thrust24THRUST_300001_SM_1000_NS12placeholders2_4E)
_ZN40_INTERNAL_8ea56bae_4_k_cu_405f53b4_923896thrust24THRUST_300001_SM_1000_NS12placeholders2_4E:
	.zero		1
	.type		_ZN40_INTERNAL_8ea56bae_4_k_cu_405f53b4_923894cuda3std3__45__cpo6rbeginE,@object
	.size		_ZN40_INTERNAL_8ea56bae_4_k_cu_405f53b4_923894cuda3std3__45__cpo6rbeginE,(_ZN40_INTERNAL_8ea56bae_4_k_cu_405f53b4_923894cuda3std6ranges3__45__cpo7advanceE - _ZN40_INTERNAL_8ea56bae_4_k_cu_405f53b4_923894cuda3std3__45__cpo6rbeginE)
_ZN40_INTERNAL_8ea56bae_4_k_cu_405f53b4_923894cuda3std3__45__cpo6rbeginE:
	.zero		1
	.type		_ZN40_INTERNAL_8ea56bae_4_k_cu_405f53b4_923894cuda3std6ranges3__45__cpo7advanceE,@object
	.size		_ZN40_INTERNAL_8ea56bae_4_k_cu_405f53b4_923894cuda3std6ranges3__45__cpo7advanceE,(_ZN40_INTERNAL_8ea56bae_4_k_cu_405f53b4_923896thrust24THRUST_300001_SM_1000_NS12placeholders3_10E - _ZN40_INTERNAL_8ea56bae_4_k_cu_405f53b4_923894cuda3std6ranges3__45__cpo7advanceE)
_ZN40_INTERNAL_8ea56bae_4_k_cu_405f53b4_923894cuda3std6ranges3__45__cpo7advanceE:
	.zero		1
	.type		_ZN40_INTERNAL_8ea56bae_4_k_cu_405f53b4_923896thrust24THRUST_300001_SM_1000_NS12placeholders3_10E,@object
	.size		_ZN40_INTERNAL_8ea56bae_4_k_cu_405f53b4_923896thrust24THRUST_300001_SM_1000_NS12placeholders3_10E,(_ZN40_INTERNAL_8ea56bae_4_k_cu_405f53b4_923894cuda3std3__48in_placeE - _ZN40_INTERNAL_8ea56bae_4_k_cu_405f53b4_923896thrust24THRUST_300001_SM_1000_NS12placeholders3_10E)
_ZN40_INTERNAL_8ea56bae_4_k_cu_405f53b4_923896thrust24THRUST_300001_SM_1000_NS12placeholders3_10E:
	.zero		1
	.type		_ZN40_INTERNAL_8ea56bae_4_k_cu_405f53b4_923894cuda3std3__48in_placeE,@object
	.size		_ZN40_INTERNAL_8ea56bae_4_k_cu_405f53b4_923894cuda3std3__48in_placeE,(_ZN40_INTERNAL_8ea56bae_4_k_cu_405f53b4_923894cuda3std6ranges3__45__cpo4sizeE - _ZN40_INTERNAL_8ea56bae_4_k_cu_405f53b4_923894cuda3std3__48in_placeE)
_ZN40_INTERNAL_8ea56bae_4_k_cu_405f53b4_923894cuda3std3__48in_placeE:
	.zero		1
	.type		_ZN40_INTERNAL_8ea56bae_4_k_cu_405f53b4_923894cuda3std6ranges3__45__cpo4sizeE,@object
	.size		_ZN40_INTERNAL_8ea56bae_4_k_cu_405f53b4_923894cuda3std6ranges3__45__cpo4sizeE,(_ZN40_INTERNAL_8ea56bae_4_k_cu_405f53b4_923896thrust24THRUST_300001_SM_1000_NS12placeholders2_2E - _ZN40_INTERNAL_8ea56bae_4_k_cu_405f53b4_923894cuda3std6ranges3__45__cpo4sizeE)
_ZN40_INTERNAL_8ea56bae_4_k_cu_405f53b4_923894cuda3std6ranges3__45__cpo4sizeE:
	.zero		1
	.type		_ZN40_INTERNAL_8ea56bae_4_k_cu_405f53b4_923896thrust24THRUST_300001_SM_1000_NS12placeholders2_2E,@object
	.size		_ZN40_INTERNAL_8ea56bae_4_k_cu_405f53b4_923896thrust24THRUST_300001_SM_1000_NS12placeholders2_2E,(_ZN40_INTERNAL_8ea56bae_4_k_cu_405f53b4_923894cuda3std3__45__cpo6cbeginE - _ZN40_INTERNAL_8ea56bae_4_k_cu_405f53b4_923896thrust24THRUST_300001_SM_1000_NS12placeholders2_2E)
_ZN40_INTERNAL_8ea56bae_4_k_cu_405f53b4_923896thrust24THRUST_300001_SM_1000_NS12placeholders2_2E:
	.zero		1
	.type		_ZN40_INTERNAL_8ea56bae_4_k_cu_405f53b4_923894cuda3std3__45__cpo6cbeginE,@object
	.size		_ZN40_INTERNAL_8ea56bae_4_k_cu_405f53b4_923894cuda3std3__45__cpo6cbeginE,(_ZN40_INTERNAL_8ea56bae_4_k_cu_405f53b4_923894cuda3std6ranges3__45__cpo6cbeginE - _ZN40_INTERNAL_8ea56bae_4_k_cu_405f53b4_923894cuda3std3__45__cpo6cbeginE)
_ZN40_INTERNAL_8ea56bae_4_k_cu_405f53b4_923894cuda3std3__45__cpo6cbeginE:
	.zero		1
	.type		_ZN40_INTERNAL_8ea56bae_4_k_cu_405f53b4_923894cuda3std6ranges3__45__cpo6cbeginE,@object
	.size		_ZN40_INTERNAL_8ea56bae_4_k_cu_405f53b4_923894cuda3std6ranges3__45__cpo6cbeginE,(_ZN40_INTERNAL_8ea56bae_4_k_cu_405f53b4_923896thrust24THRUST_300001_SM_1000_NS12placeholders2_6E - _ZN40_INTERNAL_8ea56bae_4_k_cu_405f53b4_923894cuda3std6ranges3__45__cpo6cbeginE)
_ZN40_INTERNAL_8ea56bae_4_k_cu_405f53b4_923894cuda3std6ranges3__45__cpo6cbeginE:
	.zero		1
	.type		_ZN40_INTERNAL_8ea56bae_4_k_cu_405f53b4_923896thrust24THRUST_300001_SM_1000_NS12placeholders2_6E,@object
	.size		_ZN40_INTERNAL_8ea56bae_4_k_cu_405f53b4_923896thrust24THRUST_300001_SM_1000_NS12placeholders2_6E,(_ZN40_INTERNAL_8ea56bae_4_k_cu_405f53b4_923894cuda3std3__45__cpo7crbeginE - _ZN40_INTERNAL_8ea56bae_4_k_cu_405f53b4_923896thrust24THRUST_300001_SM_1000_NS12placeholders2_6E)
_ZN40_INTERNAL_8ea56bae_4_k_cu_405f53b4_923896thrust24THRUST_300001_SM_1000_NS12placeholders2_6E:
	.zero		1
	.type		_ZN40_INTERNAL_8ea56bae_4_k_cu_405f53b4_923894cuda3std3__45__cpo7crbeginE,@object
	.size		_ZN40_INTERNAL_8ea56bae_4_k_cu_405f53b4_923894cuda3std3__45__cpo7crbeginE,(_ZN40_INTERNAL_8ea56bae_4_k_cu_405f53b4_923894cuda3std6ranges3__45__cpo4nextE - _ZN40_INTERNAL_8ea56bae_4_k_cu_405f53b4_923894cuda3std3__45__cpo7crbeginE)
_ZN40_INTERNAL_8ea56bae_4_k_cu_405f53b4_923894cuda3std3__45__cpo7crbeginE:
	.zero		1
	.type		_ZN40_INTERNAL_8ea56bae_4_k_cu_405f53b4_923894cuda3std6ranges3__45__cpo4nextE,@object
	.size		_ZN40_INTERNAL_8ea56bae_4_k_cu_405f53b4_923894cuda3std6ranges3__45__cpo4nextE,(_ZN40_INTERNAL_8ea56bae_4_k_cu_405f53b4_923894cuda3std6ranges3__45__cpo4swapE - _ZN40_INTERNAL_8ea56bae_4_k_cu_405f53b4_923894cuda3std6ranges3__45__cpo4nextE)
_ZN40_INTERNAL_8ea56bae_4_k_cu_405f53b4_923894cuda3std6ranges3__45__cpo4nextE:
	.zero		1
	.type		_ZN40_INTERNAL_8ea56bae_4_k_cu_405f53b4_923894cuda3std6ranges3__45__cpo4swapE,@object
	.size		_ZN40_INTERNAL_8ea56bae_4_k_cu_405f53b4_923894cuda3std6ranges3__45__cpo4swapE,(_ZN40_INTERNAL_8ea56bae_4_k_cu_405f53b4_923896thrust24THRUST_300001_SM_1000_NS8cuda_cub10par_nosyncE - _ZN40_INTERNAL_8ea56bae_4_k_cu_405f53b4_923894cuda3std6ranges3__45__cpo4swapE)
_ZN40_INTERNAL_8ea56bae_4_k_cu_405f53b4_923894cuda3std6ranges3__45__cpo4swapE:
	.zero		1
	.type		_ZN40_INTERNAL_8ea56bae_4_k_cu_405f53b4_923896thrust24THRUST_300001_SM_1000_NS8cuda_cub10par_nosyncE,@object
	.size		_ZN40_INTERNAL_8ea56bae_4_k_cu_405f53b4_923896thrust24THRUST_300001_SM_1000_NS8cuda_cub10par_nosyncE,(_ZN40_INTERNAL_8ea56bae_4_k_cu_405f53b4_923896thrust24THRUST_300001_SM_1000_NS3seqE - _ZN40_INTERNAL_8ea56bae_4_k_cu_405f53b4_923896thrust24THRUST_300001_SM_1000_NS8cuda_cub10par_nosyncE)
_ZN40_INTERNAL_8ea56bae_4_k_cu_405f53b4_923896thrust24THRUST_300001_SM_1000_NS8cuda_cub10par_nosyncE:
	.zero		1
	.type		_ZN40_INTERNAL_8ea56bae_4_k_cu_405f53b4_923896thrust24THRUST_300001_SM_1000_NS3seqE,@object
	.size		_ZN40_INTERNAL_8ea56bae_4_k_cu_405f53b4_923896thrust24THRUST_300001_SM_1000_NS3seqE,(_ZN40_INTERNAL_8ea56bae_4_k_cu_405f53b4_923894cuda3std3__420unreachable_sentinelE - _ZN40_INTERNAL_8ea56bae_4_k_cu_405f53b4_923896thrust24THRUST_300001_SM_1000_NS3seqE)
_ZN40_INTERNAL_8ea56bae_4_k_cu_405f53b4_923896thrust24THRUST_300001_SM_1000_NS3seqE:
	.zero		1
	.type		_ZN40_INTERNAL_8ea56bae_4_k_cu_405f53b4_923894cuda3std3__420unreachable_sentinelE,@object
	.size		_ZN40_INTERNAL_8ea56bae_4_k_cu_405f53b4_923894cuda3std3__420unreachable_sentinelE,(_ZN40_INTERNAL_8ea56bae_4_k_cu_405f53b4_923894cuda3std6ranges3__45__cpo5ssizeE - _ZN40_INTERNAL_8ea56bae_4_k_cu_405f53b4_923894cuda3std3__420unreachable_sentinelE)
_ZN40_INTERNAL_8ea56bae_4_k_cu_405f53b4_923894cuda3std3__420unreachable_sentinelE:
	.zero		1
	.type		_ZN40_INTERNAL_8ea56bae_4_k_cu_405f53b4_923894cuda3std6ranges3__45__cpo5ssizeE,@object
	.size		_ZN40_INTERNAL_8ea56bae_4_k_cu_405f53b4_923894cuda3std6ranges3__45__cpo5ssizeE,(_ZN40_INTERNAL_8ea56bae_4_k_cu_405f53b4_923896thrust24THRUST_300001_SM_1000_NS12placeholders2_3E - _ZN40_INTERNAL_8ea56bae_4_k_cu_405f53b4_923894cuda3std6ranges3__45__cpo5ssizeE)
_ZN40_INTERNAL_8ea56bae_4_k_cu_405f53b4_923894cuda3std6ranges3__45__cpo5ssizeE:
	.zero		1
	.type		_ZN40_INTERNAL_8ea56bae_4_k_cu_405f53b4_923896thrust24THRUST_300001_SM_1000_NS12placeholders2_3E,@object
	.size		_ZN40_INTERNAL_8ea56bae_4_k_cu_405f53b4_923896thrust24THRUST_300001_SM_1000_NS12placeholders2_3E,(_ZN40_INTERNAL_8ea56bae_4_k_cu_405f53b4_923894cuda3std3__45__cpo4cendE - _ZN40_INTERNAL_8ea56bae_4_k_cu_405f53b4_923896thrust24THRUST_300001_SM_1000_NS12placeholders2_3E)
_ZN40_INTERNAL_8ea56bae_4_k_cu_405f53b4_923896thrust24THRUST_300001_SM_1000_NS12placeholders2_3E:
	.zero		1
	.type		_ZN40_INTERNAL_8ea56bae_4_k_cu_405f53b4_923894cuda3std3__45__cpo4cendE,@object
	.size		_ZN40_INTERNAL_8ea56bae_4_k_cu_405f53b4_923894cuda3std3__45__cpo4cendE,(_ZN40_INTERNAL_8ea56bae_4_k_cu_405f53b4_923894cuda3std6ranges3__45__cpo4cendE - _ZN40_INTERNAL_8ea56bae_4_k_cu_405f53b4_923894cuda3std3__45__cpo4cendE)
_ZN40_INTERNAL_8ea56bae_4_k_cu_405f53b4_923894cuda3std3__45__cpo4cendE:
	.zero		1
	.type		_ZN40_INTERNAL_8ea56bae_4_k_cu_405f53b4_923894cuda3std6ranges3__45__cpo4cendE,@object
	.size		_ZN40_INTERNAL_8ea56bae_4_k_cu_405f53b4_923894cuda3std6ranges3__45__cpo4cendE,(_ZN40_INTERNAL_8ea56bae_4_k_cu_405f53b4_923896thrust24THRUST_300001_SM_1000_NS12placeholders2_7E - _ZN40_INTERNAL_8ea56bae_4_k_cu_405f53b4_923894cuda3std6ranges3__45__cpo4cendE)
_ZN40_INTERNAL_8ea56bae_4_k_cu_405f53b4_923894cuda3std6ranges3__45__cpo4cendE:
	.zero		1
	.type		_ZN40_INTERNAL_8ea56bae_4_k_cu_405f53b4_923896thrust24THRUST_300001_SM_1000_NS12placeholders2_7E,@object
	.size		_ZN40_INTERNAL_8ea56bae_4_k_cu_405f53b4_923896thrust24THRUST_300001_SM_1000_NS12placeholders2_7E,(_ZN40_INTERNAL_8ea56bae_4_k_cu_405f53b4_923894cuda3std3__45__cpo5crendE - _ZN40_INTERNAL_8ea56bae_4_k_cu_405f53b4_923896thrust24THRUST_300001_SM_1000_NS12placeholders2_7E)
_ZN40_INTERNAL_8ea56bae_4_k_cu_405f53b4_923896thrust24THRUST_300001_SM_1000_NS12placeholders2_7E:
	.zero		1
	.type		_ZN40_INTERNAL_8ea56bae_4_k_cu_405f53b4_923894cuda3std3__45__cpo5crendE,@object
	.size		_ZN40_INTERNAL_8ea56bae_4_k_cu_405f53b4_923894cuda3std3__45__cpo5crendE,(_ZN40_INTERNAL_8ea56bae_4_k_cu_405f53b4_923894cuda3std6ranges3__45__cpo4prevE - _ZN40_INTERNAL_8ea56bae_4_k_cu_405f53b4_923894cuda3std3__45__cpo5crendE)
_ZN40_INTERNAL_8ea56bae_4_k_cu_405f53b4_923894cuda3std3__45__cpo5crendE:
	.zero		1
	.type		_ZN40_INTERNAL_8ea56bae_4_k_cu_405f53b4_923894cuda3std6ranges3__45__cpo4prevE,@object
	.size		_ZN40_INTERNAL_8ea56bae_4_k_cu_405f53b4_923894cuda3std6ranges3__45__cpo4prevE,(_ZN40_INTERNAL_8ea56bae_4_k_cu_405f53b4_923894cuda3std6ranges3__45__cpo9iter_moveE - _ZN40_INTERNAL_8ea56bae_4_k_cu_405f53b4_923894cuda3std6ranges3__45__cpo4prevE)
_ZN40_INTERNAL_8ea56bae_4_k_cu_405f53b4_923894cuda3std6ranges3__45__cpo4prevE:
	.zero		1
	.type		_ZN40_INTERNAL_8ea56bae_4_k_cu_405f53b4_923894cuda3std6ranges3__45__cpo9iter_moveE,@object
	.size		_ZN40_INTERNAL_8ea56bae_4_k_cu_405f53b4_923894cuda3std6ranges3__45__cpo9iter_moveE,(_ZN40_INTERNAL_8ea56bae_4_k_cu_405f53b4_923896thrust24THRUST_300001_SM_1000_NS6system6detail10sequential3seqE - _ZN40_INTERNAL_8ea56bae_4_k_cu_405f53b4_923894cuda3std6ranges3__45__cpo9iter_moveE)
_ZN40_INTERNAL_8ea56bae_4_k_cu_405f53b4_923894cuda3std6ranges3__45__cpo9iter_moveE:
	.zero		1
	.type		_ZN40_INTERNAL_8ea56bae_4_k_cu_405f53b4_923896thrust24THRUST_300001_SM_1000_NS6system6detail10sequential3seqE,@object
	.size		_ZN40_INTERNAL_8ea56bae_4_k_cu_405f53b4_923896thrust24THRUST_300001_SM_1000_NS6system6detail10sequential3seqE,(_ZN40_INTERNAL_8ea56bae_4_k_cu_405f53b4_923896thrust24THRUST_300001_SM_1000_NS12placeholders2_9E - _ZN40_INTERNAL_8ea56bae_4_k_cu_405f53b4_923896thrust24THRUST_300001_SM_1000_NS6system6detail10sequential3seqE)
_ZN40_INTERNAL_8ea56bae_4_k_cu_405f53b4_923896thrust24THRUST_300001_SM_1000_NS6system6detail10sequential3seqE:
	.zero		1
	.type		_ZN40_INTERNAL_8ea56bae_4_k_cu_405f53b4_923896thrust24THRUST_300001_SM_1000_NS12placeholders2_9E,@object
	.size		_ZN40_INTERNAL_8ea56bae_4_k_cu_405f53b4_923896thrust24THRUST_300001_SM_1000_NS12placeholders2_9E,(_ZN40_INTERNAL_8ea56bae_4_k_cu_405f53b4_923894cuda3std3__419piecewise_constructE - _ZN40_INTERNAL_8ea56bae_4_k_cu_405f53b4_923896thrust24THRUST_300001_SM_1000_NS12placeholders2_9E)
_ZN40_INTERNAL_8ea56bae_4_k_cu_405f53b4_923896thrust24THRUST_300001_SM_1000_NS12placeholders2_9E:
	.zero		1
	.type		_ZN40_INTERNAL_8ea56bae_4_k_cu_405f53b4_923894cuda3std3__419piecewise_constructE,@object
	.size		_ZN40_INTERNAL_8ea56bae_4_k_cu_405f53b4_923894cuda3std3__419piecewise_constructE,(_ZN40_INTERNAL_8ea56bae_4_k_cu_405f53b4_923894cuda3std6ranges3__45__cpo5cdataE - _ZN40_INTERNAL_8ea56bae_4_k_cu_405f53b4_923894cuda3std3__419piecewise_constructE)
_ZN40_INTERNAL_8ea56bae_4_k_cu_405f53b4_923894cuda3std3__419piecewise_constructE:
	.zero		1
	.type		_ZN40_INTERNAL_8ea56bae_4_k_cu_405f53b4_923894cuda3std6ranges3__45__cpo5cdataE,@object
	.size		_ZN40_INTERNAL_8ea56bae_4_k_cu_405f53b4_923894cuda3std6ranges3__45__cpo5cdataE,(_ZN40_INTERNAL_8ea56bae_4_k_cu_405f53b4_923896thrust24THRUST_300001_SM_1000_NS12placeholders2_1E - _ZN40_INTERNAL_8ea56bae_4_k_cu_405f53b4_923894cuda3std6ranges3__45__cpo5cdataE)
_ZN40_INTERNAL_8ea56bae_4_k_cu_405f53b4_923894cuda3std6ranges3__45__cpo5cdataE:
	.zero		1
	.type		_ZN40_INTERNAL_8ea56bae_4_k_cu_405f53b4_923896thrust24THRUST_300001_SM_1000_NS12placeholders2_1E,@object
	.size		_ZN40_INTERNAL_8ea56bae_4_k_cu_405f53b4_923896thrust24THRUST_300001_SM_1000_NS12placeholders2_1E,(_ZN40_INTERNAL_8ea56bae_4_k_cu_405f53b4_923894cuda3std3__45__cpo3endE - _ZN40_INTERNAL_8ea56bae_4_k_cu_405f53b4_923896thrust24THRUST_300001_SM_1000_NS12placeholders2_1E)
_ZN40_INTERNAL_8ea56bae_4_k_cu_405f53b4_923896thrust24THRUST_300001_SM_1000_NS12placeholders2_1E:
	.zero		1
	.type		_ZN40_INTERNAL_8ea56bae_4_k_cu_405f53b4_923894cuda3std3__45__cpo3endE,@object
	.size		_ZN40_INTERNAL_8ea56bae_4_k_cu_405f53b4_923894cuda3std3__45__cpo3endE,(_ZN40_INTERNAL_8ea56bae_4_k_cu_405f53b4_923894cuda3std6ranges3__45__cpo3endE - _ZN40_INTERNAL_8ea56bae_4_k_cu_405f53b4_923894cuda3std3__45__cpo3endE)
_ZN40_INTERNAL_8ea56bae_4_k_cu_405f53b4_923894cuda3std3__45__cpo3endE:
	.zero		1
	.type		_ZN40_INTERNAL_8ea56bae_4_k_cu_405f53b4_923894cuda3std6ranges3__45__cpo3endE,@object
	.size		_ZN40_INTERNAL_8ea56bae_4_k_cu_405f53b4_923894cuda3std6ranges3__45__cpo3endE,(_ZN40_INTERNAL_8ea56bae_4_k_cu_405f53b4_923896thrust24THRUST_300001_SM_1000_NS12placeholders2_5E - _ZN40_INTERNAL_8ea56bae_4_k_cu_405f53b4_923894cuda3std6ranges3__45__cpo3endE)
_ZN40_INTERNAL_8ea56bae_4_k_cu_405f53b4_923894cuda3std6ranges3__45__cpo3endE:
	.zero		1
	.type		_ZN40_INTERNAL_8ea56bae_4_k_cu_405f53b4_923896thrust24THRUST_300001_SM_1000_NS12placeholders2_5E,@object
	.size		_ZN40_INTERNAL_8ea56bae_4_k_cu_405f53b4_923896thrust24THRUST_300001_SM_1000_NS12placeholders2_5E,(_ZN40_INTERNAL_8ea56bae_4_k_cu_405f53b4_923894cuda3std3__45__cpo4rendE - _ZN40_INTERNAL_8ea56bae_4_k_cu_405f53b4_923896thrust24THRUST_300001_SM_1000_NS12placeholders2_5E)
_ZN40_INTERNAL_8ea56bae_4_k_cu_405f53b4_923896thrust24THRUST_300001_SM_1000_NS12placeholders2_5E:
	.zero		1
	.type		_ZN40_INTERNAL_8ea56bae_4_k_cu_405f53b4_923894cuda3std3__45__cpo4rendE,@object
	.size		_ZN40_INTERNAL_8ea56bae_4_k_cu_405f53b4_923894cuda3std3__45__cpo4rendE,(_ZN40_INTERNAL_8ea56bae_4_k_cu_405f53b4_923894cuda3std6ranges3__45__cpo9iter_swapE - _ZN40_INTERNAL_8ea56bae_4_k_cu_405f53b4_923894cuda3std3__45__cpo4rendE)
_ZN40_INTERNAL_8ea56bae_4_k_cu_405f53b4_923894cuda3std3__45__cpo4rendE:
	.zero		1
	.type		_ZN40_INTERNAL_8ea56bae_4_k_cu_405f53b4_923894cuda3std6ranges3__45__cpo9iter_swapE,@object
	.size		_ZN40_INTERNAL_8ea56bae_4_k_cu_405f53b4_923894cuda3std6ranges3__45__cpo9iter_swapE,(_ZN40_INTERNAL_8ea56bae_4_k_cu_405f53b4_923894cuda3std3__48unexpectE - _ZN40_INTERNAL_8ea56bae_4_k_cu_405f53b4_923894cuda3std6ranges3__45__cpo9iter_swapE)
_ZN40_INTERNAL_8ea56bae_4_k_cu_405f53b4_923894cuda3std6ranges3__45__cpo9iter_swapE:
	.zero		1
	.type		_ZN40_INTERNAL_8ea56bae_4_k_cu_405f53b4_923894cuda3std3__48unexpectE,@object
	.size		_ZN40_INTERNAL_8ea56bae_4_k_cu_405f53b4_923894cuda3std3__48unexpectE,(_ZN40_INTERNAL_8ea56bae_4_k_cu_405f53b4_923896thrust24THRUST_300001_SM_1000_NS8cuda_cub3parE - _ZN40_INTERNAL_8ea56bae_4_k_cu_405f53b4_923894cuda3std3__48unexpectE)
_ZN40_INTERNAL_8ea56bae_4_k_cu_405f53b4_923894cuda3std3__48unexpectE:
	.zero		1
	.type		_ZN40_INTERNAL_8ea56bae_4_k_cu_405f53b4_923896thrust24THRUST_300001_SM_1000_NS8cuda_cub3parE,@object
	.size		_ZN40_INTERNAL_8ea56bae_4_k_cu_405f53b4_923896thrust24THRUST_300001_SM_1000_NS8cuda_cub3parE,(.L_29 - _ZN40_INTERNAL_8ea56bae_4_k_cu_405f53b4_923896thrust24THRUST_300001_SM_1000_NS8cuda_cub3parE)
_ZN40_INTERNAL_8ea56bae_4_k_cu_405f53b4_923896thrust24THRUST_300001_SM_1000_NS8cuda_cub3parE:
	.zero		1
.L_29:


//--------------------- .nv.constant0._ZN3cub18CUB_300001_SM_10006detail11EmptyKernelIvEEvv --------------------------
	.section	.nv.constant0._ZN3cub18CUB_300001_SM_10006detail11EmptyKernelIvEEvv,"a",@progbits
	.sectionflags	@""
	.align	4
.nv.constant0._ZN3cub18CUB_300001_SM_10006detail11EmptyKernelIvEEvv:
	.zero		896


//--------------------- SYMBOLS --------------------------

	.type		.nv.reservedSmem.offset0,@object
	.size		.nv.reservedSmem.offset0,0x4
